//
// Generated by NVIDIA NVVM Compiler
//
// Compiler Build ID: CL-36424714
// Cuda compilation tools, release 13.0, V13.0.88
// Based on NVVM 20.0.0
//

.version 9.0
.target sm_100
.address_size 64

	// .globl	_Z11emptyKernelv
.global .align 4 .b8 precalc_xorwow_matrix[102400];
.global .align 4 .b8 precalc_xorwow_offset_matrix[102400];
.global .align 4 .b8 mrg32k3aM1[2304];
.global .align 4 .b8 mrg32k3aM2[2304];
.global .align 4 .b8 mrg32k3aM1SubSeq[2016];
.global .align 4 .b8 mrg32k3aM2SubSeq[2016];
.global .align 4 .b8 mrg32k3aM1Seq[2304];
.global .align 4 .b8 mrg32k3aM2Seq[2304];
.const .align 8 .b8 __cr_lgamma_table[72];
.global .align 1 .b8 _ZN34_INTERNAL_360221a5_4_k_cu_14ecc4064cuda3std3__45__cpo5beginE[1];
.global .align 1 .b8 _ZN34_INTERNAL_360221a5_4_k_cu_14ecc4064cuda3std3__45__cpo3endE[1];
.global .align 1 .b8 _ZN34_INTERNAL_360221a5_4_k_cu_14ecc4064cuda3std3__45__cpo6cbeginE[1];
.global .align 1 .b8 _ZN34_INTERNAL_360221a5_4_k_cu_14ecc4064cuda3std3__45__cpo4cendE[1];
.global .align 1 .b8 _ZN34_INTERNAL_360221a5_4_k_cu_14ecc4064cuda3std3__45__cpo6rbeginE[1];
.global .align 1 .b8 _ZN34_INTERNAL_360221a5_4_k_cu_14ecc4064cuda3std3__45__cpo4rendE[1];
.global .align 1 .b8 _ZN34_INTERNAL_360221a5_4_k_cu_14ecc4064cuda3std3__45__cpo7crbeginE[1];
.global .align 1 .b8 _ZN34_INTERNAL_360221a5_4_k_cu_14ecc4064cuda3std3__45__cpo5crendE[1];
.global .align 1 .b8 _ZN34_INTERNAL_360221a5_4_k_cu_14ecc4064cuda3std3__436_GLOBAL__N__360221a5_4_k_cu_14ecc4066ignoreE[1];
.global .align 1 .b8 _ZN34_INTERNAL_360221a5_4_k_cu_14ecc4064cuda3std3__419piecewise_constructE[1];
.global .align 1 .b8 _ZN34_INTERNAL_360221a5_4_k_cu_14ecc4064cuda3std3__48in_placeE[1];
.global .align 1 .b8 _ZN34_INTERNAL_360221a5_4_k_cu_14ecc4064cuda3std3__420unreachable_sentinelE[1];
.global .align 1 .b8 _ZN34_INTERNAL_360221a5_4_k_cu_14ecc4064cuda3std3__47nulloptE[1];
.global .align 1 .b8 _ZN34_INTERNAL_360221a5_4_k_cu_14ecc4064cuda3std3__48unexpectE[1];
.global .align 1 .b8 _ZN34_INTERNAL_360221a5_4_k_cu_14ecc4064cuda3std6ranges3__45__cpo4swapE[1];
.global .align 1 .b8 _ZN34_INTERNAL_360221a5_4_k_cu_14ecc4064cuda3std6ranges3__45__cpo9iter_moveE[1];
.global .align 1 .b8 _ZN34_INTERNAL_360221a5_4_k_cu_14ecc4064cuda3std6ranges3__45__cpo5beginE[1];
.global .align 1 .b8 _ZN34_INTERNAL_360221a5_4_k_cu_14ecc4064cuda3std6ranges3__45__cpo3endE[1];
.global .align 1 .b8 _ZN34_INTERNAL_360221a5_4_k_cu_14ecc4064cuda3std6ranges3__45__cpo6cbeginE[1];
.global .align 1 .b8 _ZN34_INTERNAL_360221a5_4_k_cu_14ecc4064cuda3std6ranges3__45__cpo4cendE[1];
.global .align 1 .b8 _ZN34_INTERNAL_360221a5_4_k_cu_14ecc4064cuda3std6ranges3__45__cpo7advanceE[1];
.global .align 1 .b8 _ZN34_INTERNAL_360221a5_4_k_cu_14ecc4064cuda3std6ranges3__45__cpo9iter_swapE[1];
.global .align 1 .b8 _ZN34_INTERNAL_360221a5_4_k_cu_14ecc4064cuda3std6ranges3__45__cpo4nextE[1];
.global .align 1 .b8 _ZN34_INTERNAL_360221a5_4_k_cu_14ecc4064cuda3std6ranges3__45__cpo4prevE[1];
.global .align 1 .b8 _ZN34_INTERNAL_360221a5_4_k_cu_14ecc4064cuda3std6ranges3__45__cpo4dataE[1];
.global .align 1 .b8 _ZN34_INTERNAL_360221a5_4_k_cu_14ecc4064cuda3std6ranges3__45__cpo5cdataE[1];
.global .align 1 .b8 _ZN34_INTERNAL_360221a5_4_k_cu_14ecc4064cuda3std6ranges3__45__cpo4sizeE[1];
.global .align 1 .b8 _ZN34_INTERNAL_360221a5_4_k_cu_14ecc4064cuda3std6ranges3__45__cpo5ssizeE[1];
.global .align 1 .b8 _ZN34_INTERNAL_360221a5_4_k_cu_14ecc4064cuda3std6ranges3__45__cpo8distanceE[1];
.global .align 1 .b8 _ZN34_INTERNAL_360221a5_4_k_cu_14ecc4066thrust24THRUST_300001_SM_1000_NS6system6detail10sequential3seqE[1];
.global .align 1 .b8 _ZN34_INTERNAL_360221a5_4_k_cu_14ecc4066thrust24THRUST_300001_SM_1000_NS12placeholders2_1E[1];
.global .align 1 .b8 _ZN34_INTERNAL_360221a5_4_k_cu_14ecc4066thrust24THRUST_300001_SM_1000_NS12placeholders2_2E[1];
.global .align 1 .b8 _ZN34_INTERNAL_360221a5_4_k_cu_14ecc4066thrust24THRUST_300001_SM_1000_NS12placeholders2_3E[1];
.global .align 1 .b8 _ZN34_INTERNAL_360221a5_4_k_cu_14ecc4066thrust24THRUST_300001_SM_1000_NS12placeholders2_4E[1];
.global .align 1 .b8 _ZN34_INTERNAL_360221a5_4_k_cu_14ecc4066thrust24THRUST_300001_SM_1000_NS12placeholders2_5E[1];
.global .align 1 .b8 _ZN34_INTERNAL_360221a5_4_k_cu_14ecc4066thrust24THRUST_300001_SM_1000_NS12placeholders2_6E[1];
.global .align 1 .b8 _ZN34_INTERNAL_360221a5_4_k_cu_14ecc4066thrust24THRUST_300001_SM_1000_NS12placeholders2_7E[1];
.global .align 1 .b8 _ZN34_INTERNAL_360221a5_4_k_cu_14ecc4066thrust24THRUST_300001_SM_1000_NS12placeholders2_8E[1];
.global .align 1 .b8 _ZN34_INTERNAL_360221a5_4_k_cu_14ecc4066thrust24THRUST_300001_SM_1000_NS12placeholders2_9E[1];
.global .align 1 .b8 _ZN34_INTERNAL_360221a5_4_k_cu_14ecc4066thrust24THRUST_300001_SM_1000_NS12placeholders3_10E[1];

.visible .entry _Z11emptyKernelv()
{


	ret;

}
	// .globl	_ZN3cub18CUB_300001_SM_10006detail11EmptyKernelIvEEvv
.visible .entry _ZN3cub18CUB_300001_SM_10006detail11EmptyKernelIvEEvv()
{


	ret;

}


// ===== COMPILED SASS (sm_100) =====

	.target	sm_100

	.elftype	@"ET_EXEC"


//--------------------- .note.nv.tkinfo           --------------------------
	.section	.note.nv.tkinfo,"",@"SHT_NOTE"
	.sectionflags	@"SHF_NOTE_NV_TKINFO"
	.tkinfo
        /*0018*/ 	.word	0x00000002
        /*0030*/ 	.string	""
        /*0030*/ 	.string	"ptxas"
        /*0030*/ 	.string	"Cuda compilation tools, release 13.0, V13.0.88"
        /*0030*/ 	.string	"Build cuda_13.0.r13.0/compiler.36424714_0"
        /*0030*/ 	.string	"-arch sm_100 -m 64 "



//--------------------- .note.nv.cuinfo           --------------------------
	.section	.note.nv.cuinfo,"",@"SHT_NOTE"
	.sectionflags	@"SHF_NOTE_NV_CUINFO"
        /*0018*/ 	.short	0x0002
        /*001a*/ 	.short	0x0064
        /*001c*/ 	.short	0x0082
	.zero		2


//--------------------- .nv.info                  --------------------------
	.section	.nv.info,"",@"SHT_CUDA_INFO"
	.align	4


	//----- nvinfo : EIATTR_REGCOUNT
	.align		4
        /*0000*/ 	.byte	0x04, 0x2f
        /*0002*/ 	.short	(.L_50 - .L_49)
	.align		4
.L_49:
        /*0004*/ 	.word	index@(_Z11emptyKernelv)
        /*0008*/ 	.word	0x00000004


	//----- nvinfo : EIATTR_FRAME_SIZE
	.align		4
.L_50:
        /*000c*/ 	.byte	0x04, 0x11
        /*000e*/ 	.short	(.L_52 - .L_51)
	.align		4
.L_51:
        /*0010*/ 	.word	index@(_Z11emptyKernelv)
        /*0014*/ 	.word	0x00000000


	//----- nvinfo : EIATTR_REGCOUNT
	.align		4
.L_52:
        /*0018*/ 	.byte	0x04, 0x2f
        /*001a*/ 	.short	(.L_54 - .L_53)
	.align		4
.L_53:
        /*001c*/ 	.word	index@(_ZN3cub18CUB_300001_SM_10006detail11EmptyKernelIvEEvv)
        /*0020*/ 	.word	0x00000004


	//----- nvinfo : EIATTR_FRAME_SIZE
	.align		4
.L_54:
        /*0024*/ 	.byte	0x04, 0x11
        /*0026*/ 	.short	(.L_56 - .L_55)
	.align		4
.L_55:
        /*0028*/ 	.word	index@(_ZN3cub18CUB_300001_SM_10006detail11EmptyKernelIvEEvv)
        /*002c*/ 	.word	0x00000000


	//----- nvinfo : EIATTR_MIN_STACK_SIZE
	.align		4
.L_56:
        /*0030*/ 	.byte	0x04, 0x12
        /*0032*/ 	.short	(.L_58 - .L_57)
	.align		4
.L_57:
        /*0034*/ 	.word	index@(_ZN3cub18CUB_300001_SM_10006detail11EmptyKernelIvEEvv)
        /*0038*/ 	.word	0x00000000


	//----- nvinfo : EIATTR_MIN_STACK_SIZE
	.align		4
.L_58:
        /*003c*/ 	.byte	0x04, 0x12
        /*003e*/ 	.short	(.L_60 - .L_59)
	.align		4
.L_59:
        /*0040*/ 	.word	index@(_Z11emptyKernelv)
        /*0044*/ 	.word	0x00000000
.L_60:


//--------------------- .nv.compat                --------------------------
	.section	.nv.compat,"",@"SHT_CUDA_COMPAT_INFO"
	.align	4
        /*0000*/ 	.byte	0x02, 0x09, 0x00, 0x00, 0x02, 0x02, 0x01, 0x00, 0x02, 0x05, 0x05, 0x00, 0x03, 0x07, 0x01, 0x01
        /*0010*/ 	.byte	0x02, 0x03, 0x00, 0x00, 0x02, 0x06, 0x01, 0x00, 0x04, 0x0b, 0x08, 0x00, 0x09, 0x00, 0x00, 0x00
        /*0020*/ 	.byte	0x00, 0x00, 0x00, 0x00


//--------------------- .nv.info._ZN3cub18CUB_300001_SM_10006detail11EmptyKernelIvEEvv --------------------------
	.section	.nv.info._ZN3cub18CUB_300001_SM_10006detail11EmptyKernelIvEEvv,"",@"SHT_CUDA_INFO"
	.sectionflags	@""
	.align	4


	//----- nvinfo : EIATTR_CUDA_API_VERSION
	.align		4
        /*0000*/ 	.byte	0x04, 0x37
        /*0002*/ 	.short	(.L_62 - .L_61)
.L_61:
        /*0004*/ 	.word	0x00000082


	//----- nvinfo : EIATTR_SPARSE_MMA_MASK
	.align		4
.L_62:
        /*0008*/ 	.byte	0x03, 0x50
        /*000a*/ 	.short	0x0000


	//----- nvinfo : EIATTR_MAXREG_COUNT
	.align		4
        /*000c*/ 	.byte	0x03, 0x1b
        /*000e*/ 	.short	0x00ff


	//----- nvinfo : EIATTR_MERCURY_ISA_VERSION
	.align		4
        /*0010*/ 	.byte	0x03, 0x5f
        /*0012*/ 	.short	0x0101


	//----- nvinfo : EIATTR_VRC_CTA_INIT_COUNT
	.align		4
        /*0014*/ 	.byte	0x02, 0x4a
	.zero		1
	.zero		1


	//----- nvinfo : EIATTR_EXIT_INSTR_OFFSETS
	.align		4
        /*0018*/ 	.byte	0x04, 0x1c
        /*001a*/ 	.short	(.L_64 - .L_63)


	//   ....[0]....
.L_63:
        /*001c*/ 	.word	0x00000010


	//----- nvinfo : EIATTR_SW_WAR
	.align		4
.L_64:
        /*0020*/ 	.byte	0x04, 0x36
        /*0022*/ 	.short	(.L_66 - .L_65)
.L_65:
        /*0024*/ 	.word	0x00000008
.L_66:


//--------------------- .nv.info._Z11emptyKernelv --------------------------
	.section	.nv.info._Z11emptyKernelv,"",@"SHT_CUDA_INFO"
	.sectionflags	@""
	.align	4


	//----- nvinfo : EIATTR_CUDA_API_VERSION
	.align		4
        /*0000*/ 	.byte	0x04, 0x37
        /*0002*/ 	.short	(.L_68 - .L_67)
.L_67:
        /*0004*/ 	.word	0x00000082


	//----- nvinfo : EIATTR_SPARSE_MMA_MASK
	.align		4
.L_68:
        /*0008*/ 	.byte	0x03, 0x50
        /*000a*/ 	.short	0x0000


	//----- nvinfo : EIATTR_MAXREG_COUNT
	.align		4
        /*000c*/ 	.byte	0x03, 0x1b
        /*000e*/ 	.short	0x00ff


	//----- nvinfo : EIATTR_MERCURY_ISA_VERSION
	.align		4
        /*0010*/ 	.byte	0x03, 0x5f
        /*0012*/ 	.short	0x0101


	//----- nvinfo : EIATTR_VRC_CTA_INIT_COUNT
	.align		4
        /*0014*/ 	.byte	0x02, 0x4a
	.zero		1
	.zero		1


	//----- nvinfo : EIATTR_EXIT_INSTR_OFFSETS
	.align		4
        /*0018*/ 	.byte	0x04, 0x1c
        /*001a*/ 	.short	(.L_70 - .L_69)


	//   ....[0]....
.L_69:
        /*001c*/ 	.word	0x00000010


	//----- nvinfo : EIATTR_SW_WAR
	.align		4
.L_70:
        /*0020*/ 	.byte	0x04, 0x36
        /*0022*/ 	.short	(.L_72 - .L_71)
.L_71:
        /*0024*/ 	.word	0x00000008
.L_72:


//--------------------- .nv.callgraph             --------------------------
	.section	.nv.callgraph,"",@"SHT_CUDA_CALLGRAPH"
	.align	4
	.sectionentsize	8
	.align		4
        /*0000*/ 	.word	0x00000000
	.align		4
        /*0004*/ 	.word	0xffffffff
	.align		4
        /*0008*/ 	.word	0x00000000
	.align		4
        /*000c*/ 	.word	0xfffffffe
	.align		4
        /*0010*/ 	.word	0x00000000
	.align		4
        /*0014*/ 	.word	0xfffffffd
	.align		4
        /*0018*/ 	.word	0x00000000
	.align		4
        /*001c*/ 	.word	0xfffffffc


//--------------------- .nv.constant4             --------------------------
	.section	.nv.constant4,"a",@progbits
	.align	8
	.align		8
.nv.constant4:
        /*0000*/ 	.dword	precalc_xorwow_matrix
	.align		8
        /*0008*/ 	.dword	precalc_xorwow_offset_matrix
	.align		8
        /*0010*/ 	.dword	mrg32k3aM1
	.align		8
        /*0018*/ 	.dword	mrg32k3aM2
	.align		8
        /*0020*/ 	.dword	mrg32k3aM1SubSeq
	.align		8
        /*0028*/ 	.dword	mrg32k3aM2SubSeq
	.align		8
        /*0030*/ 	.dword	mrg32k3aM1Seq
	.align		8
        /*0038*/ 	.dword	mrg32k3aM2Seq
	.align		8
        /*0040*/ 	.dword	_ZN34_INTERNAL_360221a5_4_k_cu_14ecc4064cuda3std3__45__cpo5beginE
	.align		8
        /*0048*/ 	.dword	_ZN34_INTERNAL_360221a5_4_k_cu_14ecc4064cuda3std3__45__cpo3endE
	.align		8
        /*0050*/ 	.dword	_ZN34_INTERNAL_360221a5_4_k_cu_14ecc4064cuda3std3__45__cpo6cbeginE
	.align		8
        /*0058*/ 	.dword	_ZN34_INTERNAL_360221a5_4_k_cu_14ecc4064cuda3std3__45__cpo4cendE
	.align		8
        /*0060*/ 	.dword	_ZN34_INTERNAL_360221a5_4_k_cu_14ecc4064cuda3std3__45__cpo6rbeginE
	.align		8
        /*0068*/ 	.dword	_ZN34_INTERNAL_360221a5_4_k_cu_14ecc4064cuda3std3__45__cpo4rendE
	.align		8
        /*0070*/ 	.dword	_ZN34_INTERNAL_360221a5_4_k_cu_14ecc4064cuda3std3__45__cpo7crbeginE
	.align		8
        /*0078*/ 	.dword	_ZN34_INTERNAL_360221a5_4_k_cu_14ecc4064cuda3std3__45__cpo5crendE
	.align		8
        /*0080*/ 	.dword	_ZN34_INTERNAL_360221a5_4_k_cu_14ecc4064cuda3std3__436_GLOBAL__N__360221a5_4_k_cu_14ecc4066ignoreE
	.align		8
        /*0088*/ 	.dword	_ZN34_INTERNAL_360221a5_4_k_cu_14ecc4064cuda3std3__419piecewise_constructE
	.align		8
        /*0090*/ 	.dword	_ZN34_INTERNAL_360221a5_4_k_cu_14ecc4064cuda3std3__48in_placeE
	.align		8
        /*0098*/ 	.dword	_ZN34_INTERNAL_360221a5_4_k_cu_14ecc4064cuda3std3__420unreachable_sentinelE
	.align		8
        /*00a0*/ 	.dword	_ZN34_INTERNAL_360221a5_4_k_cu_14ecc4064cuda3std3__47nulloptE
	.align		8
        /*00a8*/ 	.dword	_ZN34_INTERNAL_360221a5_4_k_cu_14ecc4064cuda3std3__48unexpectE
	.align		8
        /*00b0*/ 	.dword	_ZN34_INTERNAL_360221a5_4_k_cu_14ecc4064cuda3std6ranges3__45__cpo4swapE
	.align		8
        /*00b8*/ 	.dword	_ZN34_INTERNAL_360221a5_4_k_cu_14ecc4064cuda3std6ranges3__45__cpo9iter_moveE
	.align		8
        /*00c0*/ 	.dword	_ZN34_INTERNAL_360221a5_4_k_cu_14ecc4064cuda3std6ranges3__45__cpo5beginE
	.align		8
        /*00c8*/ 	.dword	_ZN34_INTERNAL_360221a5_4_k_cu_14ecc4064cuda3std6ranges3__45__cpo3endE
	.align		8
        /*00d0*/ 	.dword	_ZN34_INTERNAL_360221a5_4_k_cu_14ecc4064cuda3std6ranges3__45__cpo6cbeginE
	.align		8
        /*00d8*/ 	.dword	_ZN34_INTERNAL_360221a5_4_k_cu_14ecc4064cuda3std6ranges3__45__cpo4cendE
	.align		8
        /*00e0*/ 	.dword	_ZN34_INTERNAL_360221a5_4_k_cu_14ecc4064cuda3std6ranges3__45__cpo7advanceE
	.align		8
        /*00e8*/ 	.dword	_ZN34_INTERNAL_360221a5_4_k_cu_14ecc4064cuda3std6ranges3__45__cpo9iter_swapE
	.align		8
        /*00f0*/ 	.dword	_ZN34_INTERNAL_360221a5_4_k_cu_14ecc4064cuda3std6ranges3__45__cpo4nextE
	.align		8
        /*00f8*/ 	.dword	_ZN34_INTERNAL_360221a5_4_k_cu_14ecc4064cuda3std6ranges3__45__cpo4prevE
	.align		8
        /*0100*/ 	.dword	_ZN34_INTERNAL_360221a5_4_k_cu_14ecc4064cuda3std6ranges3__45__cpo4dataE
	.align		8
        /*0108*/ 	.dword	_ZN34_INTERNAL_360221a5_4_k_cu_14ecc4064cuda3std6ranges3__45__cpo5cdataE
	.align		8
        /*0110*/ 	.dword	_ZN34_INTERNAL_360221a5_4_k_cu_14ecc4064cuda3std6ranges3__45__cpo4sizeE
	.align		8
        /*0118*/ 	.dword	_ZN34_INTERNAL_360221a5_4_k_cu_14ecc4064cuda3std6ranges3__45__cpo5ssizeE
	.align		8
        /*0120*/ 	.dword	_ZN34_INTERNAL_360221a5_4_k_cu_14ecc4064cuda3std6ranges3__45__cpo8distanceE
	.align		8
        /*0128*/ 	.dword	_ZN34_INTERNAL_360221a5_4_k_cu_14ecc4066thrust24THRUST_300001_SM_1000_NS6system6detail10sequential3seqE
	.align		8
        /*0130*/ 	.dword	_ZN34_INTERNAL_360221a5_4_k_cu_14ecc4066thrust24THRUST_300001_SM_1000_NS12placeholders2_1E
	.align		8
        /*0138*/ 	.dword	_ZN34_INTERNAL_360221a5_4_k_cu_14ecc4066thrust24THRUST_300001_SM_1000_NS12placeholders2_2E
	.align		8
        /*0140*/ 	.dword	_ZN34_INTERNAL_360221a5_4_k_cu_14ecc4066thrust24THRUST_300001_SM_1000_NS12placeholders2_3E
	.align		8
        /*0148*/ 	.dword	_ZN34_INTERNAL_360221a5_4_k_cu_14ecc4066thrust24THRUST_300001_SM_1000_NS12placeholders2_4E
	.align		8
        /*0150*/ 	.dword	_ZN34_INTERNAL_360221a5_4_k_cu_14ecc4066thrust24THRUST_300001_SM_1000_NS12placeholders2_5E
	.align		8
        /*0158*/ 	.dword	_ZN34_INTERNAL_360221a5_4_k_cu_14ecc4066thrust24THRUST_300001_SM_1000_NS12placeholders2_6E
	.align		8
        /*0160*/ 	.dword	_ZN34_INTERNAL_360221a5_4_k_cu_14ecc4066thrust24THRUST_300001_SM_1000_NS12placeholders2_7E
	.align		8
        /*0168*/ 	.dword	_ZN34_INTERNAL_360221a5_4_k_cu_14ecc4066thrust24THRUST_300001_SM_1000_NS12placeholders2_8E
	.align		8
        /*0170*/ 	.dword	_ZN34_INTERNAL_360221a5_4_k_cu_14ecc4066thrust24THRUST_300001_SM_1000_NS12placeholders2_9E
	.align		8
        /*0178*/ 	.dword	_ZN34_INTERNAL_360221a5_4_k_cu_14ecc4066thrust24THRUST_300001_SM_1000_NS12placeholders3_10E


//--------------------- .nv.constant3             --------------------------
	.section	.nv.constant3,"a",@progbits
	.align	8
.nv.constant3:
	.type		__cr_lgamma_table,@object
	.size		__cr_lgamma_table,(.L_8 - __cr_lgamma_table)
__cr_lgamma_table:
        /*0000*/ 	.byte	0x00, 0x00, 0x00, 0x00, 0x00, 0x00, 0x00, 0x00, 0x00, 0x00, 0x00, 0x00, 0x00, 0x00, 0x00, 0x00
        /*0010*/ 	.byte	0xef, 0x39, 0xfa, 0xfe, 0x42, 0x2e, 0xe6, 0x3f, 0x02, 0x20, 0x2a, 0xfa, 0x0b, 0xab, 0xfc, 0x3f
        /*0020*/ 	.byte	0xf9, 0x2c, 0x92, 0x7c, 0xa7, 0x6c, 0x09, 0x40, 0xc9, 0x79, 0x44, 0x3c, 0x64, 0x26, 0x13, 0x40
        /*0030*/ 	.byte	0xca, 0x01, 0xcf, 0x3a, 0x27, 0x51, 0x1a, 0x40, 0x30, 0xcc, 0x2d, 0xf3, 0xe1, 0x0c, 0x21, 0x40
        /*0040*/ 	.byte	0x0d, 0xb7, 0xfc, 0x82, 0x8e, 0x35, 0x25, 0x40
.L_8:


//--------------------- .text._ZN3cub18CUB_300001_SM_10006detail11EmptyKernelIvEEvv --------------------------
	.section	.text._ZN3cub18CUB_300001_SM_10006detail11EmptyKernelIvEEvv,"ax",@progbits
	.align	128
        .global         _ZN3cub18CUB_300001_SM_10006detail11EmptyKernelIvEEvv
        .type           _ZN3cub18CUB_300001_SM_10006detail11EmptyKernelIvEEvv,@function
        .size           _ZN3cub18CUB_300001_SM_10006detail11EmptyKernelIvEEvv,(.L_x_2 - _ZN3cub18CUB_300001_SM_10006detail11EmptyKernelIvEEvv)
        .other          _ZN3cub18CUB_300001_SM_10006detail11EmptyKernelIvEEvv,@"STO_CUDA_ENTRY STV_DEFAULT"
_ZN3cub18CUB_300001_SM_10006detail11EmptyKernelIvEEvv:
.text._ZN3cub18CUB_300001_SM_10006detail11EmptyKernelIvEEvv:
[----:B------:R-:W-:Y:S01]  /*0000*/  LDC R1, c[0x0][0x37c] ;  /* 0x0000df00ff017b82 */ /* 0x000fe20000000800 */
[----:B------:R-:W-:Y:S05]  /*0010*/  EXIT ;  /* 0x000000000000794d */ /* 0x000fea0003800000 */
.L_x_0:
[----:B------:R-:W-:-:S00]  /*0020*/  BRA `(.L_x_0) ;  /* 0xfffffffc00fc7947 */ /* 0x000fc0000383ffff */
[----:B------:R-:W-:-:S00]  /*0030*/  NOP ;  /* 0x0000000000007918 */ /* 0x000fc00000000000 */
        /* <DEDUP_REMOVED lines=12> */
.L_x_2:


//--------------------- .text._Z11emptyKernelv    --------------------------
	.section	.text._Z11emptyKernelv,"ax",@progbits
	.align	128
        .global         _Z11emptyKernelv
        .type           _Z11emptyKernelv,@function
        .size           _Z11emptyKernelv,(.L_x_3 - _Z11emptyKernelv)
        .other          _Z11emptyKernelv,@"STO_CUDA_ENTRY STV_DEFAULT"
_Z11emptyKernelv:
.text._Z11emptyKernelv:
[----:B------:R-:W-:Y:S01]  /*0000*/  LDC R1, c[0x0][0x37c] ;  /* 0x0000df00ff017b82 */ /* 0x000fe20000000800 */
[----:B------:R-:W-:Y:S05]  /*0010*/  EXIT ;  /* 0x000000000000794d */ /* 0x000fea0003800000 */
.L_x_1:
        /* <DEDUP_REMOVED lines=14> */
.L_x_3:


//--------------------- .nv.global.init           --------------------------
	.section	.nv.global.init,"aw",@progbits
	.align	4
.nv.global.init:
	.type		mrg32k3aM1SubSeq,@object
	.size		mrg32k3aM1SubSeq,(mrg32k3aM2SubSeq - mrg32k3aM1SubSeq)
mrg32k3aM1SubSeq:
        /*0000*/ 	.byte	0x0b, 0xcc, 0xee, 0x04, 0x73, 0x29, 0x8b, 0x6f, 0xf6, 0x53, 0x03, 0xf6, 0x23, 0xf6, 0xea, 0xda
        /* <DEDUP_REMOVED lines=125> */
	.type		mrg32k3aM2SubSeq,@object
	.size		mrg32k3aM2SubSeq,(mrg32k3aM1 - mrg32k3aM2SubSeq)
mrg32k3aM2SubSeq:
        /* <DEDUP_REMOVED lines=126> */
	.type		mrg32k3aM1,@object
	.size		mrg32k3aM1,(mrg32k3aM1Seq - mrg32k3aM1)
mrg32k3aM1:
        /* <DEDUP_REMOVED lines=144> */
	.type		mrg32k3aM1Seq,@object
	.size		mrg32k3aM1Seq,(mrg32k3aM2 - mrg32k3aM1Seq)
mrg32k3aM1Seq:
        /* <DEDUP_REMOVED lines=144> */
	.type		mrg32k3aM2,@object
	.size		mrg32k3aM2,(mrg32k3aM2Seq - mrg32k3aM2)
mrg32k3aM2:
        /* <DEDUP_REMOVED lines=144> */
	.type		mrg32k3aM2Seq,@object
	.size		mrg32k3aM2Seq,(precalc_xorwow_matrix - mrg32k3aM2Seq)
mrg32k3aM2Seq:
        /* <DEDUP_REMOVED lines=144> */
	.type		precalc_xorwow_matrix,@object
	.size		precalc_xorwow_matrix,(precalc_xorwow_offset_matrix - precalc_xorwow_matrix)
precalc_xorwow_matrix:
        /* <DEDUP_REMOVED lines=6400> */
	.type		precalc_xorwow_offset_matrix,@object
	.size		precalc_xorwow_offset_matrix,(.L_1 - precalc_xorwow_offset_matrix)
precalc_xorwow_offset_matrix:
        /* <DEDUP_REMOVED lines=6400> */
.L_1:


//--------------------- .nv.shared.reserved.0     --------------------------
	.section	.nv.shared.reserved.0,"aw",@nobits
	.weak		__nv_reservedSMEM_offset_0_alias
	.size		__nv_reservedSMEM_offset_0_alias, 0, 64
	.other		__nv_reservedSMEM_offset_0_alias,@"STO_CUDA_RESERVED_SHARED STV_DEFAULT"
__nv_reservedSMEM_offset_0_alias:
	.zero		0
	.zero		64


//--------------------- .nv.global                --------------------------
	.section	.nv.global,"aw",@nobits
.nv.global:
	.type		_ZN34_INTERNAL_360221a5_4_k_cu_14ecc4066thrust24THRUST_300001_SM_1000_NS12placeholders2_5E,@object
	.size		_ZN34_INTERNAL_360221a5_4_k_cu_14ecc4066thrust24THRUST_300001_SM_1000_NS12placeholders2_5E,(_ZN34_INTERNAL_360221a5_4_k_cu_14ecc4064cuda3std3__45__cpo6cbeginE - _ZN34_INTERNAL_360221a5_4_k_cu_14ecc4066thrust24THRUST_300001_SM_1000_NS12placeholders2_5E)
_ZN34_INTERNAL_360221a5_4_k_cu_14ecc4066thrust24THRUST_300001_SM_1000_NS12placeholders2_5E:
	.zero		1
	.type		_ZN34_INTERNAL_360221a5_4_k_cu_14ecc4064cuda3std3__45__cpo6cbeginE,@object
	.size		_ZN34_INTERNAL_360221a5_4_k_cu_14ecc4064cuda3std3__45__cpo6cbeginE,(_ZN34_INTERNAL_360221a5_4_k_cu_14ecc4064cuda3std6ranges3__45__cpo6cbeginE - _ZN34_INTERNAL_360221a5_4_k_cu_14ecc4064cuda3std3__45__cpo6cbeginE)
_ZN34_INTERNAL_360221a5_4_k_cu_14ecc4064cuda3std3__45__cpo6cbeginE:
	.zero		1
	.type		_ZN34_INTERNAL_360221a5_4_k_cu_14ecc4064cuda3std6ranges3__45__cpo6cbeginE,@object
	.size		_ZN34_INTERNAL_360221a5_4_k_cu_14ecc4064cuda3std6ranges3__45__cpo6cbeginE,(_ZN34_INTERNAL_360221a5_4_k_cu_14ecc4064cuda3std3__48in_placeE - _ZN34_INTERNAL_360221a5_4_k_cu_14ecc4064cuda3std6ranges3__45__cpo6cbeginE)
_ZN34_INTERNAL_360221a5_4_k_cu_14ecc4064cuda3std6ranges3__45__cpo6cbeginE:
	.zero		1
	.type		_ZN34_INTERNAL_360221a5_4_k_cu_14ecc4064cuda3std3__48in_placeE,@object
	.size		_ZN34_INTERNAL_360221a5_4_k_cu_14ecc4064cuda3std3__48in_placeE,(_ZN34_INTERNAL_360221a5_4_k_cu_14ecc4064cuda3std6ranges3__45__cpo4sizeE - _ZN34_INTERNAL_360221a5_4_k_cu_14ecc4064cuda3std3__48in_placeE)
_ZN34_INTERNAL_360221a5_4_k_cu_14ecc4064cuda3std3__48in_placeE:
	.zero		1
	.type		_ZN34_INTERNAL_360221a5_4_k_cu_14ecc4064cuda3std6ranges3__45__cpo4sizeE,@object
	.size		_ZN34_INTERNAL_360221a5_4_k_cu_14ecc4064cuda3std6ranges3__45__cpo4sizeE,(_ZN34_INTERNAL_360221a5_4_k_cu_14ecc4066thrust24THRUST_300001_SM_1000_NS12placeholders2_9E - _ZN34_INTERNAL_360221a5_4_k_cu_14ecc4064cuda3std6ranges3__45__cpo4sizeE)
_ZN34_INTERNAL_360221a5_4_k_cu_14ecc4064cuda3std6ranges3__45__cpo4sizeE:
	.zero		1
	.type		_ZN34_INTERNAL_360221a5_4_k_cu_14ecc4066thrust24THRUST_300001_SM_1000_NS12placeholders2_9E,@object
	.size		_ZN34_INTERNAL_360221a5_4_k_cu_14ecc4066thrust24THRUST_300001_SM_1000_NS12placeholders2_9E,(_ZN34_INTERNAL_360221a5_4_k_cu_14ecc4064cuda3std3__45__cpo7crbeginE - _ZN34_INTERNAL_360221a5_4_k_cu_14ecc4066thrust24THRUST_300001_SM_1000_NS12placeholders2_9E)
_ZN34_INTERNAL_360221a5_4_k_cu_14ecc4066thrust24THRUST_300001_SM_1000_NS12placeholders2_9E:
	.zero		1
	.type		_ZN34_INTERNAL_360221a5_4_k_cu_14ecc4064cuda3std3__45__cpo7crbeginE,@object
	.size		_ZN34_INTERNAL_360221a5_4_k_cu_14ecc4064cuda3std3__45__cpo7crbeginE,(_ZN34_INTERNAL_360221a5_4_k_cu_14ecc4064cuda3std6ranges3__45__cpo4nextE - _ZN34_INTERNAL_360221a5_4_k_cu_14ecc4064cuda3std3__45__cpo7crbeginE)
_ZN34_INTERNAL_360221a5_4_k_cu_14ecc4064cuda3std3__45__cpo7crbeginE:
	.zero		1
	.type		_ZN34_INTERNAL_360221a5_4_k_cu_14ecc4064cuda3std6ranges3__45__cpo4nextE,@object
	.size		_ZN34_INTERNAL_360221a5_4_k_cu_14ecc4064cuda3std6ranges3__45__cpo4nextE,(_ZN34_INTERNAL_360221a5_4_k_cu_14ecc4064cuda3std6ranges3__45__cpo4swapE - _ZN34_INTERNAL_360221a5_4_k_cu_14ecc4064cuda3std6ranges3__45__cpo4nextE)
_ZN34_INTERNAL_360221a5_4_k_cu_14ecc4064cuda3std6ranges3__45__cpo4nextE:
	.zero		1
	.type		_ZN34_INTERNAL_360221a5_4_k_cu_14ecc4064cuda3std6ranges3__45__cpo4swapE,@object
	.size		_ZN34_INTERNAL_360221a5_4_k_cu_14ecc4064cuda3std6ranges3__45__cpo4swapE,(_ZN34_INTERNAL_360221a5_4_k_cu_14ecc4066thrust24THRUST_300001_SM_1000_NS12placeholders2_1E - _ZN34_INTERNAL_360221a5_4_k_cu_14ecc4064cuda3std6ranges3__45__cpo4swapE)
_ZN34_INTERNAL_360221a5_4_k_cu_14ecc4064cuda3std6ranges3__45__cpo4swapE:
	.zero		1
	.type		_ZN34_INTERNAL_360221a5_4_k_cu_14ecc4066thrust24THRUST_300001_SM_1000_NS12placeholders2_1E,@object
	.size		_ZN34_INTERNAL_360221a5_4_k_cu_14ecc4066thrust24THRUST_300001_SM_1000_NS12placeholders2_1E,(_ZN34_INTERNAL_360221a5_4_k_cu_14ecc4066thrust24THRUST_300001_SM_1000_NS12placeholders2_3E - _ZN34_INTERNAL_360221a5_4_k_cu_14ecc4066thrust24THRUST_300001_SM_1000_NS12placeholders2_1E)
_ZN34_INTERNAL_360221a5_4_k_cu_14ecc4066thrust24THRUST_300001_SM_1000_NS12placeholders2_1E:
	.zero		1
	.type		_ZN34_INTERNAL_360221a5_4_k_cu_14ecc4066thrust24THRUST_300001_SM_1000_NS12placeholders2_3E,@object
	.size		_ZN34_INTERNAL_360221a5_4_k_cu_14ecc4066thrust24THRUST_300001_SM_1000_NS12placeholders2_3E,(_ZN34_INTERNAL_360221a5_4_k_cu_14ecc4064cuda3std3__45__cpo5beginE - _ZN34_INTERNAL_360221a5_4_k_cu_14ecc4066thrust24THRUST_300001_SM_1000_NS12placeholders2_3E)
_ZN34_INTERNAL_360221a5_4_k_cu_14ecc4066thrust24THRUST_300001_SM_1000_NS12placeholders2_3E:
	.zero		1
	.type		_ZN34_INTERNAL_360221a5_4_k_cu_14ecc4064cuda3std3__45__cpo5beginE,@object
	.size		_ZN34_INTERNAL_360221a5_4_k_cu_14ecc4064cuda3std3__45__cpo5beginE,(_ZN34_INTERNAL_360221a5_4_k_cu_14ecc4064cuda3std6ranges3__45__cpo5beginE - _ZN34_INTERNAL_360221a5_4_k_cu_14ecc4064cuda3std3__45__cpo5beginE)
_ZN34_INTERNAL_360221a5_4_k_cu_14ecc4064cuda3std3__45__cpo5beginE:
	.zero		1
	.type		_ZN34_INTERNAL_360221a5_4_k_cu_14ecc4064cuda3std6ranges3__45__cpo5beginE,@object
	.size		_ZN34_INTERNAL_360221a5_4_k_cu_14ecc4064cuda3std6ranges3__45__cpo5beginE,(_ZN34_INTERNAL_360221a5_4_k_cu_14ecc4064cuda3std3__436_GLOBAL__N__360221a5_4_k_cu_14ecc4066ignoreE - _ZN34_INTERNAL_360221a5_4_k_cu_14ecc4064cuda3std6ranges3__45__cpo5beginE)
_ZN34_INTERNAL_360221a5_4_k_cu_14ecc4064cuda3std6ranges3__45__cpo5beginE:
	.zero		1
	.type		_ZN34_INTERNAL_360221a5_4_k_cu_14ecc4064cuda3std3__436_GLOBAL__N__360221a5_4_k_cu_14ecc4066ignoreE,@object
	.size		_ZN34_INTERNAL_360221a5_4_k_cu_14ecc4064cuda3std3__436_GLOBAL__N__360221a5_4_k_cu_14ecc4066ignoreE,(_ZN34_INTERNAL_360221a5_4_k_cu_14ecc4064cuda3std6ranges3__45__cpo4dataE - _ZN34_INTERNAL_360221a5_4_k_cu_14ecc4064cuda3std3__436_GLOBAL__N__360221a5_4_k_cu_14ecc4066ignoreE)
_ZN34_INTERNAL_360221a5_4_k_cu_14ecc4064cuda3std3__436_GLOBAL__N__360221a5_4_k_cu_14ecc4066ignoreE:
	.zero		1
	.type		_ZN34_INTERNAL_360221a5_4_k_cu_14ecc4064cuda3std6ranges3__45__cpo4dataE,@object
	.size		_ZN34_INTERNAL_360221a5_4_k_cu_14ecc4064cuda3std6ranges3__45__cpo4dataE,(_ZN34_INTERNAL_360221a5_4_k_cu_14ecc4066thrust24THRUST_300001_SM_1000_NS12placeholders2_7E - _ZN34_INTERNAL_360221a5_4_k_cu_14ecc4064cuda3std6ranges3__45__cpo4dataE)
_ZN34_INTERNAL_360221a5_4_k_cu_14ecc4064cuda3std6ranges3__45__cpo4dataE:
	.zero		1
	.type		_ZN34_INTERNAL_360221a5_4_k_cu_14ecc4066thrust24THRUST_300001_SM_1000_NS12placeholders2_7E,@object
	.size		_ZN34_INTERNAL_360221a5_4_k_cu_14ecc4066thrust24THRUST_300001_SM_1000_NS12placeholders2_7E,(_ZN34_INTERNAL_360221a5_4_k_cu_14ecc4064cuda3std3__45__cpo6rbeginE - _ZN34_INTERNAL_360221a5_4_k_cu_14ecc4066thrust24THRUST_300001_SM_1000_NS12placeholders2_7E)
_ZN34_INTERNAL_360221a5_4_k_cu_14ecc4066thrust24THRUST_300001_SM_1000_NS12placeholders2_7E:
	.zero		1
	.type		_ZN34_INTERNAL_360221a5_4_k_cu_14ecc4064cuda3std3__45__cpo6rbeginE,@object
	.size		_ZN34_INTERNAL_360221a5_4_k_cu_14ecc4064cuda3std3__45__cpo6rbeginE,(_ZN34_INTERNAL_360221a5_4_k_cu_14ecc4064cuda3std6ranges3__45__cpo7advanceE - _ZN34_INTERNAL_360221a5_4_k_cu_14ecc4064cuda3std3__45__cpo6rbeginE)
_ZN34_INTERNAL_360221a5_4_k_cu_14ecc4064cuda3std3__45__cpo6rbeginE:
	.zero		1
	.type		_ZN34_INTERNAL_360221a5_4_k_cu_14ecc4064cuda3std6ranges3__45__cpo7advanceE,@object
	.size		_ZN34_INTERNAL_360221a5_4_k_cu_14ecc4064cuda3std6ranges3__45__cpo7advanceE,(_ZN34_INTERNAL_360221a5_4_k_cu_14ecc4064cuda3std3__47nulloptE - _ZN34_INTERNAL_360221a5_4_k_cu_14ecc4064cuda3std6ranges3__45__cpo7advanceE)
_ZN34_INTERNAL_360221a5_4_k_cu_14ecc4064cuda3std6ranges3__45__cpo7advanceE:
	.zero		1
	.type		_ZN34_INTERNAL_360221a5_4_k_cu_14ecc4064cuda3std3__47nulloptE,@object
	.size		_ZN34_INTERNAL_360221a5_4_k_cu_14ecc4064cuda3std3__47nulloptE,(_ZN34_INTERNAL_360221a5_4_k_cu_14ecc4064cuda3std6ranges3__45__cpo8distanceE - _ZN34_INTERNAL_360221a5_4_k_cu_14ecc4064cuda3std3__47nulloptE)
_ZN34_INTERNAL_360221a5_4_k_cu_14ecc4064cuda3std3__47nulloptE:
	.zero		1
	.type		_ZN34_INTERNAL_360221a5_4_k_cu_14ecc4064cuda3std6ranges3__45__cpo8distanceE,@object
	.size		_ZN34_INTERNAL_360221a5_4_k_cu_14ecc4064cuda3std6ranges3__45__cpo8distanceE,(_ZN34_INTERNAL_360221a5_4_k_cu_14ecc4066thrust24THRUST_300001_SM_1000_NS12placeholders2_6E - _ZN34_INTERNAL_360221a5_4_k_cu_14ecc4064cuda3std6ranges3__45__cpo8distanceE)
_ZN34_INTERNAL_360221a5_4_k_cu_14ecc4064cuda3std6ranges3__45__cpo8distanceE:
	.zero		1
	.type		_ZN34_INTERNAL_360221a5_4_k_cu_14ecc4066thrust24THRUST_300001_SM_1000_NS12placeholders2_6E,@object
	.size		_ZN34_INTERNAL_360221a5_4_k_cu_14ecc4066thrust24THRUST_300001_SM_1000_NS12placeholders2_6E,(_ZN34_INTERNAL_360221a5_4_k_cu_14ecc4064cuda3std3__45__cpo4cendE - _ZN34_INTERNAL_360221a5_4_k_cu_14ecc4066thrust24THRUST_300001_SM_1000_NS12placeholders2_6E)
_ZN34_INTERNAL_360221a5_4_k_cu_14ecc4066thrust24THRUST_300001_SM_1000_NS12placeholders2_6E:
	.zero		1
	.type		_ZN34_INTERNAL_360221a5_4_k_cu_14ecc4064cuda3std3__45__cpo4cendE,@object
	.size		_ZN34_INTERNAL_360221a5_4_k_cu_14ecc4064cuda3std3__45__cpo4cendE,(_ZN34_INTERNAL_360221a5_4_k_cu_14ecc4064cuda3std6ranges3__45__cpo4cendE - _ZN34_INTERNAL_360221a5_4_k_cu_14ecc4064cuda3std3__45__cpo4cendE)
_ZN34_INTERNAL_360221a5_4_k_cu_14ecc4064cuda3std3__45__cpo4cendE:
	.zero		1
	.type		_ZN34_INTERNAL_360221a5_4_k_cu_14ecc4064cuda3std6ranges3__45__cpo4cendE,@object
	.size		_ZN34_INTERNAL_360221a5_4_k_cu_14ecc4064cuda3std6ranges3__45__cpo4cendE,(_ZN34_INTERNAL_360221a5_4_k_cu_14ecc4064cuda3std3__420unreachable_sentinelE - _ZN34_INTERNAL_360221a5_4_k_cu_14ecc4064cuda3std6ranges3__45__cpo4cendE)
_ZN34_INTERNAL_360221a5_4_k_cu_14ecc4064cuda3std6ranges3__45__cpo4cendE:
	.zero		1
	.type		_ZN34_INTERNAL_360221a5_4_k_cu_14ecc4064cuda3std3__420unreachable_sentinelE,@object
	.size		_ZN34_INTERNAL_360221a5_4_k_cu_14ecc4064cuda3std3__420unreachable_sentinelE,(_ZN34_INTERNAL_360221a5_4_k_cu_14ecc4064cuda3std6ranges3__45__cpo5ssizeE - _ZN34_INTERNAL_360221a5_4_k_cu_14ecc4064cuda3std3__420unreachable_sentinelE)
_ZN34_INTERNAL_360221a5_4_k_cu_14ecc4064cuda3std3__420unreachable_sentinelE:
	.zero		1
	.type		_ZN34_INTERNAL_360221a5_4_k_cu_14ecc4064cuda3std6ranges3__45__cpo5ssizeE,@object
	.size		_ZN34_INTERNAL_360221a5_4_k_cu_14ecc4064cuda3std6ranges3__45__cpo5ssizeE,(_ZN34_INTERNAL_360221a5_4_k_cu_14ecc4066thrust24THRUST_300001_SM_1000_NS12placeholders3_10E - _ZN34_INTERNAL_360221a5_4_k_cu_14ecc4064cuda3std6ranges3__45__cpo5ssizeE)
_ZN34_INTERNAL_360221a5_4_k_cu_14ecc4064cuda3std6ranges3__45__cpo5ssizeE:
	.zero		1
	.type		_ZN34_INTERNAL_360221a5_4_k_cu_14ecc4066thrust24THRUST_300001_SM_1000_NS12placeholders3_10E,@object
	.size		_ZN34_INTERNAL_360221a5_4_k_cu_14ecc4066thrust24THRUST_300001_SM_1000_NS12placeholders3_10E,(_ZN34_INTERNAL_360221a5_4_k_cu_14ecc4064cuda3std3__45__cpo5crendE - _ZN34_INTERNAL_360221a5_4_k_cu_14ecc4066thrust24THRUST_300001_SM_1000_NS12placeholders3_10E)
_ZN34_INTERNAL_360221a5_4_k_cu_14ecc4066thrust24THRUST_300001_SM_1000_NS12placeholders3_10E:
	.zero		1
	.type		_ZN34_INTERNAL_360221a5_4_k_cu_14ecc4064cuda3std3__45__cpo5crendE,@object
	.size		_ZN34_INTERNAL_360221a5_4_k_cu_14ecc4064cuda3std3__45__cpo5crendE,(_ZN34_INTERNAL_360221a5_4_k_cu_14ecc4064cuda3std6ranges3__45__cpo4prevE - _ZN34_INTERNAL_360221a5_4_k_cu_14ecc4064cuda3std3__45__cpo5crendE)
_ZN34_INTERNAL_360221a5_4_k_cu_14ecc4064cuda3std3__45__cpo5crendE:
	.zero		1
	.type		_ZN34_INTERNAL_360221a5_4_k_cu_14ecc4064cuda3std6ranges3__45__cpo4prevE,@object
	.size		_ZN34_INTERNAL_360221a5_4_k_cu_14ecc4064cuda3std6ranges3__45__cpo4prevE,(_ZN34_INTERNAL_360221a5_4_k_cu_14ecc4064cuda3std6ranges3__45__cpo9iter_moveE - _ZN34_INTERNAL_360221a5_4_k_cu_14ecc4064cuda3std6ranges3__45__cpo4prevE)
_ZN34_INTERNAL_360221a5_4_k_cu_14ecc4064cuda3std6ranges3__45__cpo4prevE:
	.zero		1
	.type		_ZN34_INTERNAL_360221a5_4_k_cu_14ecc4064cuda3std6ranges3__45__cpo9iter_moveE,@object
	.size		_ZN34_INTERNAL_360221a5_4_k_cu_14ecc4064cuda3std6ranges3__45__cpo9iter_moveE,(_ZN34_INTERNAL_360221a5_4_k_cu_14ecc4066thrust24THRUST_300001_SM_1000_NS12placeholders2_2E - _ZN34_INTERNAL_360221a5_4_k_cu_14ecc4064cuda3std6ranges3__45__cpo9iter_moveE)
_ZN34_INTERNAL_360221a5_4_k_cu_14ecc4064cuda3std6ranges3__45__cpo9iter_moveE:
	.zero		1
	.type		_ZN34_INTERNAL_360221a5_4_k_cu_14ecc4066thrust24THRUST_300001_SM_1000_NS12placeholders2_2E,@object
	.size		_ZN34_INTERNAL_360221a5_4_k_cu_14ecc4066thrust24THRUST_300001_SM_1000_NS12placeholders2_2E,(_ZN34_INTERNAL_360221a5_4_k_cu_14ecc4066thrust24THRUST_300001_SM_1000_NS12placeholders2_4E - _ZN34_INTERNAL_360221a5_4_k_cu_14ecc4066thrust24THRUST_300001_SM_1000_NS12placeholders2_2E)
_ZN34_INTERNAL_360221a5_4_k_cu_14ecc4066thrust24THRUST_300001_SM_1000_NS12placeholders2_2E:
	.zero		1
	.type		_ZN34_INTERNAL_360221a5_4_k_cu_14ecc4066thrust24THRUST_300001_SM_1000_NS12placeholders2_4E,@object
	.size		_ZN34_INTERNAL_360221a5_4_k_cu_14ecc4066thrust24THRUST_300001_SM_1000_NS12placeholders2_4E,(_ZN34_INTERNAL_360221a5_4_k_cu_14ecc4064cuda3std3__45__cpo3endE - _ZN34_INTERNAL_360221a5_4_k_cu_14ecc4066thrust24THRUST_300001_SM_1000_NS12placeholders2_4E)
_ZN34_INTERNAL_360221a5_4_k_cu_14ecc4066thrust24THRUST_300001_SM_1000_NS12placeholders2_4E:
	.zero		1
	.type		_ZN34_INTERNAL_360221a5_4_k_cu_14ecc4064cuda3std3__45__cpo3endE,@object
	.size		_ZN34_INTERNAL_360221a5_4_k_cu_14ecc4064cuda3std3__45__cpo3endE,(_ZN34_INTERNAL_360221a5_4_k_cu_14ecc4064cuda3std6ranges3__45__cpo3endE - _ZN34_INTERNAL_360221a5_4_k_cu_14ecc4064cuda3std3__45__cpo3endE)
_ZN34_INTERNAL_360221a5_4_k_cu_14ecc4064cuda3std3__45__cpo3endE:
	.zero		1
	.type		_ZN34_INTERNAL_360221a5_4_k_cu_14ecc4064cuda3std6ranges3__45__cpo3endE,@object
	.size		_ZN34_INTERNAL_360221a5_4_k_cu_14ecc4064cuda3std6ranges3__45__cpo3endE,(_ZN34_INTERNAL_360221a5_4_k_cu_14ecc4064cuda3std3__419piecewise_constructE - _ZN34_INTERNAL_360221a5_4_k_cu_14ecc4064cuda3std6ranges3__45__cpo3endE)
_ZN34_INTERNAL_360221a5_4_k_cu_14ecc4064cuda3std6ranges3__45__cpo3endE:
	.zero		1
	.type		_ZN34_INTERNAL_360221a5_4_k_cu_14ecc4064cuda3std3__419piecewise_constructE,@object
	.size		_ZN34_INTERNAL_360221a5_4_k_cu_14ecc4064cuda3std3__419piecewise_constructE,(_ZN34_INTERNAL_360221a5_4_k_cu_14ecc4064cuda3std6ranges3__45__cpo5cdataE - _ZN34_INTERNAL_360221a5_4_k_cu_14ecc4064cuda3std3__419piecewise_constructE)
_ZN34_INTERNAL_360221a5_4_k_cu_14ecc4064cuda3std3__419piecewise_constructE:
	.zero		1
	.type		_ZN34_INTERNAL_360221a5_4_k_cu_14ecc4064cuda3std6ranges3__45__cpo5cdataE,@object
	.size		_ZN34_INTERNAL_360221a5_4_k_cu_14ecc4064cuda3std6ranges3__45__cpo5cdataE,(_ZN34_INTERNAL_360221a5_4_k_cu_14ecc4066thrust24THRUST_300001_SM_1000_NS12placeholders2_8E - _ZN34_INTERNAL_360221a5_4_k_cu_14ecc4064cuda3std6ranges3__45__cpo5cdataE)
_ZN34_INTERNAL_360221a5_4_k_cu_14ecc4064cuda3std6ranges3__45__cpo5cdataE:
	.zero		1
	.type		_ZN34_INTERNAL_360221a5_4_k_cu_14ecc4066thrust24THRUST_300001_SM_1000_NS12placeholders2_8E,@object
	.size		_ZN34_INTERNAL_360221a5_4_k_cu_14ecc4066thrust24THRUST_300001_SM_1000_NS12placeholders2_8E,(_ZN34_INTERNAL_360221a5_4_k_cu_14ecc4064cuda3std3__45__cpo4rendE - _ZN34_INTERNAL_360221a5_4_k_cu_14ecc4066thrust24THRUST_300001_SM_1000_NS12placeholders2_8E)
_ZN34_INTERNAL_360221a5_4_k_cu_14ecc4066thrust24THRUST_300001_SM_1000_NS12placeholders2_8E:
	.zero		1
	.type		_ZN34_INTERNAL_360221a5_4_k_cu_14ecc4064cuda3std3__45__cpo4rendE,@object
	.size		_ZN34_INTERNAL_360221a5_4_k_cu_14ecc4064cuda3std3__45__cpo4rendE,(_ZN34_INTERNAL_360221a5_4_k_cu_14ecc4064cuda3std6ranges3__45__cpo9iter_swapE - _ZN34_INTERNAL_360221a5_4_k_cu_14ecc4064cuda3std3__45__cpo4rendE)
_ZN34_INTERNAL_360221a5_4_k_cu_14ecc4064cuda3std3__45__cpo4rendE:
	.zero		1
	.type		_ZN34_INTERNAL_360221a5_4_k_cu_14ecc4064cuda3std6ranges3__45__cpo9iter_swapE,@object
	.size		_ZN34_INTERNAL_360221a5_4_k_cu_14ecc4064cuda3std6ranges3__45__cpo9iter_swapE,(_ZN34_INTERNAL_360221a5_4_k_cu_14ecc4064cuda3std3__48unexpectE - _ZN34_INTERNAL_360221a5_4_k_cu_14ecc4064cuda3std6ranges3__45__cpo9iter_swapE)
_ZN34_INTERNAL_360221a5_4_k_cu_14ecc4064cuda3std6ranges3__45__cpo9iter_swapE:
	.zero		1
	.type		_ZN34_INTERNAL_360221a5_4_k_cu_14ecc4064cuda3std3__48unexpectE,@object
	.size		_ZN34_INTERNAL_360221a5_4_k_cu_14ecc4064cuda3std3__48unexpectE,(_ZN34_INTERNAL_360221a5_4_k_cu_14ecc4066thrust24THRUST_300001_SM_1000_NS6system6detail10sequential3seqE - _ZN34_INTERNAL_360221a5_4_k_cu_14ecc4064cuda3std3__48unexpectE)
_ZN34_INTERNAL_360221a5_4_k_cu_14ecc4064cuda3std3__48unexpectE:
	.zero		1
	.type		_ZN34_INTERNAL_360221a5_4_k_cu_14ecc4066thrust24THRUST_300001_SM_1000_NS6system6detail10sequential3seqE,@object
	.size		_ZN34_INTERNAL_360221a5_4_k_cu_14ecc4066thrust24THRUST_300001_SM_1000_NS6system6detail10sequential3seqE,(.L_38 - _ZN34_INTERNAL_360221a5_4_k_cu_14ecc4066thrust24THRUST_300001_SM_1000_NS6system6detail10sequential3seqE)
_ZN34_INTERNAL_360221a5_4_k_cu_14ecc4066thrust24THRUST_300001_SM_1000_NS6system6detail10sequential3seqE:
	.zero		1
.L_38:


//--------------------- .nv.constant0._ZN3cub18CUB_300001_SM_10006detail11EmptyKernelIvEEvv --------------------------
	.section	.nv.constant0._ZN3cub18CUB_300001_SM_10006detail11EmptyKernelIvEEvv,"a",@progbits
	.sectionflags	@""
	.align	4
.nv.constant0._ZN3cub18CUB_300001_SM_10006detail11EmptyKernelIvEEvv:
	.zero		896


//--------------------- .nv.constant0._Z11emptyKernelv --------------------------
	.section	.nv.constant0._Z11emptyKernelv,"a",@progbits
	.sectionflags	@""
	.align	4
.nv.constant0._Z11emptyKernelv:
	.zero		896


//--------------------- SYMBOLS --------------------------

	.type		.nv.reservedSmem.offset0,@object
	.size		.nv.reservedSmem.offset0,0x4
